//
// Generated by NVIDIA NVVM Compiler
//
// Compiler Build ID: CL-36424714
// Cuda compilation tools, release 13.0, V13.0.88
// Based on NVVM 20.0.0
//

.version 9.0
.target sm_100
.address_size 64

	// .globl	_Z10matrix_addPfS_S_iilll

.visible .entry _Z10matrix_addPfS_S_iilll(
	.param .u64 .ptr .align 1 _Z10matrix_addPfS_S_iilll_param_0,
	.param .u64 .ptr .align 1 _Z10matrix_addPfS_S_iilll_param_1,
	.param .u64 .ptr .align 1 _Z10matrix_addPfS_S_iilll_param_2,
	.param .u32 _Z10matrix_addPfS_S_iilll_param_3,
	.param .u32 _Z10matrix_addPfS_S_iilll_param_4,
	.param .u64 _Z10matrix_addPfS_S_iilll_param_5,
	.param .u64 _Z10matrix_addPfS_S_iilll_param_6,
	.param .u64 _Z10matrix_addPfS_S_iilll_param_7
)
{
	.reg .pred 	%p<4>;
	.reg .b32 	%r<13>;
	.reg .b32 	%f<4>;
	.reg .b64 	%rd<18>;

	ld.param.u64 	%rd1, [_Z10matrix_addPfS_S_iilll_param_0];
	ld.param.u64 	%rd2, [_Z10matrix_addPfS_S_iilll_param_1];
	ld.param.u64 	%rd3, [_Z10matrix_addPfS_S_iilll_param_2];
	ld.param.u32 	%r3, [_Z10matrix_addPfS_S_iilll_param_3];
	ld.param.u32 	%r4, [_Z10matrix_addPfS_S_iilll_param_4];
	ld.param.u64 	%rd4, [_Z10matrix_addPfS_S_iilll_param_5];
	ld.param.u64 	%rd5, [_Z10matrix_addPfS_S_iilll_param_6];
	ld.param.u64 	%rd6, [_Z10matrix_addPfS_S_iilll_param_7];
	mov.u32 	%r6, %ntid.x;
	mov.u32 	%r7, %ctaid.x;
	mov.u32 	%r8, %tid.x;
	mad.lo.s32 	%r1, %r6, %r7, %r8;
	mov.u32 	%r9, %ntid.y;
	mov.u32 	%r10, %ctaid.y;
	mov.u32 	%r11, %tid.y;
	mad.lo.s32 	%r12, %r9, %r10, %r11;
	setp.ge.s32 	%p1, %r1, %r3;
	setp.ge.s32 	%p2, %r12, %r4;
	or.pred  	%p3, %p1, %p2;
	@%p3 bra 	$L__BB0_2;
	cvta.to.global.u64 	%rd7, %rd1;
	cvta.to.global.u64 	%rd8, %rd2;
	cvta.to.global.u64 	%rd9, %rd3;
	cvt.u64.u32 	%rd10, %r12;
	mad.lo.s64 	%rd11, %rd4, %rd10, %rd7;
	mad.lo.s64 	%rd12, %rd5, %rd10, %rd8;
	mad.lo.s64 	%rd13, %rd6, %rd10, %rd9;
	mul.wide.s32 	%rd14, %r1, 4;
	add.s64 	%rd15, %rd11, %rd14;
	ld.global.f32 	%f1, [%rd15];
	add.s64 	%rd16, %rd12, %rd14;
	ld.global.f32 	%f2, [%rd16];
	add.f32 	%f3, %f1, %f2;
	add.s64 	%rd17, %rd13, %rd14;
	st.global.f32 	[%rd17], %f3;
$L__BB0_2:
	ret;

}


// ===== COMPILED SASS (sm_100) =====

	.target	sm_100

	.elftype	@"ET_EXEC"


//--------------------- .note.nv.tkinfo           --------------------------
	.section	.note.nv.tkinfo,"",@"SHT_NOTE"
	.sectionflags	@"SHF_NOTE_NV_TKINFO"
	.tkinfo
        /*0018*/ 	.word	0x00000002
        /*0030*/ 	.string	""
        /*0030*/ 	.string	"ptxas"
        /*0030*/ 	.string	"Cuda compilation tools, release 13.0, V13.0.88"
        /*0030*/ 	.string	"Build cuda_13.0.r13.0/compiler.36424714_0"
        /*0030*/ 	.string	"-arch sm_100 -m 64 "



//--------------------- .note.nv.cuinfo           --------------------------
	.section	.note.nv.cuinfo,"",@"SHT_NOTE"
	.sectionflags	@"SHF_NOTE_NV_CUINFO"
        /*0018*/ 	.short	0x0002
        /*001a*/ 	.short	0x0064
        /*001c*/ 	.short	0x0082
	.zero		2


//--------------------- .nv.info                  --------------------------
	.section	.nv.info,"",@"SHT_CUDA_INFO"
	.align	4


	//----- nvinfo : EIATTR_REGCOUNT
	.align		4
        /*0000*/ 	.byte	0x04, 0x2f
        /*0002*/ 	.short	(.L_1 - .L_0)
	.align		4
.L_0:
        /*0004*/ 	.word	index@(_Z10matrix_addPfS_S_iilll)
        /*0008*/ 	.word	0x0000000e


	//----- nvinfo : EIATTR_FRAME_SIZE
	.align		4
.L_1:
        /*000c*/ 	.byte	0x04, 0x11
        /*000e*/ 	.short	(.L_3 - .L_2)
	.align		4
.L_2:
        /*0010*/ 	.word	index@(_Z10matrix_addPfS_S_iilll)
        /*0014*/ 	.word	0x00000000


	//----- nvinfo : EIATTR_MIN_STACK_SIZE
	.align		4
.L_3:
        /*0018*/ 	.byte	0x04, 0x12
        /*001a*/ 	.short	(.L_5 - .L_4)
	.align		4
.L_4:
        /*001c*/ 	.word	index@(_Z10matrix_addPfS_S_iilll)
        /*0020*/ 	.word	0x00000000
.L_5:


//--------------------- .nv.compat                --------------------------
	.section	.nv.compat,"",@"SHT_CUDA_COMPAT_INFO"
	.align	4
        /*0000*/ 	.byte	0x02, 0x09, 0x00, 0x00, 0x02, 0x02, 0x01, 0x00, 0x02, 0x05, 0x05, 0x00, 0x03, 0x07, 0x01, 0x01
        /*0010*/ 	.byte	0x02, 0x03, 0x00, 0x00, 0x02, 0x06, 0x01, 0x00, 0x04, 0x0b, 0x08, 0x00, 0x09, 0x00, 0x00, 0x00
        /*0020*/ 	.byte	0x00, 0x00, 0x00, 0x00


//--------------------- .nv.info._Z10matrix_addPfS_S_iilll --------------------------
	.section	.nv.info._Z10matrix_addPfS_S_iilll,"",@"SHT_CUDA_INFO"
	.sectionflags	@""
	.align	4


	//----- nvinfo : EIATTR_CUDA_API_VERSION
	.align		4
        /*0000*/ 	.byte	0x04, 0x37
        /*0002*/ 	.short	(.L_7 - .L_6)
.L_6:
        /*0004*/ 	.word	0x00000082


	//----- nvinfo : EIATTR_KPARAM_INFO
	.align		4
.L_7:
        /*0008*/ 	.byte	0x04, 0x17
        /*000a*/ 	.short	(.L_9 - .L_8)
.L_8:
        /*000c*/ 	.word	0x00000000
        /*0010*/ 	.short	0x0007
        /*0012*/ 	.short	0x0030
        /*0014*/ 	.byte	0x00, 0xf0, 0x21, 0x00


	//----- nvinfo : EIATTR_KPARAM_INFO
	.align		4
.L_9:
        /*0018*/ 	.byte	0x04, 0x17
        /*001a*/ 	.short	(.L_11 - .L_10)
.L_10:
        /*001c*/ 	.word	0x00000000
        /*0020*/ 	.short	0x0006
        /*0022*/ 	.short	0x0028
        /*0024*/ 	.byte	0x00, 0xf0, 0x21, 0x00


	//----- nvinfo : EIATTR_KPARAM_INFO
	.align		4
.L_11:
        /*0028*/ 	.byte	0x04, 0x17
        /*002a*/ 	.short	(.L_13 - .L_12)
.L_12:
        /*002c*/ 	.word	0x00000000
        /*0030*/ 	.short	0x0005
        /*0032*/ 	.short	0x0020
        /*0034*/ 	.byte	0x00, 0xf0, 0x21, 0x00


	//----- nvinfo : EIATTR_KPARAM_INFO
	.align		4
.L_13:
        /*0038*/ 	.byte	0x04, 0x17
        /*003a*/ 	.short	(.L_15 - .L_14)
.L_14:
        /*003c*/ 	.word	0x00000000
        /*0040*/ 	.short	0x0004
        /*0042*/ 	.short	0x001c
        /*0044*/ 	.byte	0x00, 0xf0, 0x11, 0x00


	//----- nvinfo : EIATTR_KPARAM_INFO
	.align		4
.L_15:
        /*0048*/ 	.byte	0x04, 0x17
        /*004a*/ 	.short	(.L_17 - .L_16)
.L_16:
        /*004c*/ 	.word	0x00000000
        /*0050*/ 	.short	0x0003
        /*0052*/ 	.short	0x0018
        /*0054*/ 	.byte	0x00, 0xf0, 0x11, 0x00


	//----- nvinfo : EIATTR_KPARAM_INFO
	.align		4
.L_17:
        /*0058*/ 	.byte	0x04, 0x17
        /*005a*/ 	.short	(.L_19 - .L_18)
.L_18:
        /*005c*/ 	.word	0x00000000
        /*0060*/ 	.short	0x0002
        /*0062*/ 	.short	0x0010
        /*0064*/ 	.byte	0x00, 0xf5, 0x21, 0x00


	//----- nvinfo : EIATTR_KPARAM_INFO
	.align		4
.L_19:
        /*0068*/ 	.byte	0x04, 0x17
        /*006a*/ 	.short	(.L_21 - .L_20)
.L_20:
        /*006c*/ 	.word	0x00000000
        /*0070*/ 	.short	0x0001
        /*0072*/ 	.short	0x0008
        /*0074*/ 	.byte	0x00, 0xf5, 0x21, 0x00


	//----- nvinfo : EIATTR_KPARAM_INFO
	.align		4
.L_21:
        /*0078*/ 	.byte	0x04, 0x17
        /*007a*/ 	.short	(.L_23 - .L_22)
.L_22:
        /*007c*/ 	.word	0x00000000
        /*0080*/ 	.short	0x0000
        /*0082*/ 	.short	0x0000
        /*0084*/ 	.byte	0x00, 0xf5, 0x21, 0x00


	//----- nvinfo : EIATTR_SPARSE_MMA_MASK
	.align		4
.L_23:
        /*0088*/ 	.byte	0x03, 0x50
        /*008a*/ 	.short	0x0000


	//----- nvinfo : EIATTR_MAXREG_COUNT
	.align		4
        /*008c*/ 	.byte	0x03, 0x1b
        /*008e*/ 	.short	0x00ff


	//----- nvinfo : EIATTR_MERCURY_ISA_VERSION
	.align		4
        /*0090*/ 	.byte	0x03, 0x5f
        /*0092*/ 	.short	0x0101


	//----- nvinfo : EIATTR_VRC_CTA_INIT_COUNT
	.align		4
        /*0094*/ 	.byte	0x02, 0x4a
	.zero		1
	.zero		1


	//----- nvinfo : EIATTR_EXIT_INSTR_OFFSETS
	.align		4
        /*0098*/ 	.byte	0x04, 0x1c
        /*009a*/ 	.short	(.L_25 - .L_24)


	//   ....[0]....
.L_24:
        /*009c*/ 	.word	0x000000c0


	//   ....[1]....
        /*00a0*/ 	.word	0x00000200


	//----- nvinfo : EIATTR_CBANK_PARAM_SIZE
	.align		4
.L_25:
        /*00a4*/ 	.byte	0x03, 0x19
        /*00a6*/ 	.short	0x0038


	//----- nvinfo : EIATTR_PARAM_CBANK
	.align		4
        /*00a8*/ 	.byte	0x04, 0x0a
        /*00aa*/ 	.short	(.L_27 - .L_26)
	.align		4
.L_26:
        /*00ac*/ 	.word	index@(.nv.constant0._Z10matrix_addPfS_S_iilll)
        /*00b0*/ 	.short	0x0380
        /*00b2*/ 	.short	0x0038


	//----- nvinfo : EIATTR_SW_WAR
	.align		4
.L_27:
        /*00b4*/ 	.byte	0x04, 0x36
        /*00b6*/ 	.short	(.L_29 - .L_28)
.L_28:
        /*00b8*/ 	.word	0x00000008
.L_29:


//--------------------- .nv.callgraph             --------------------------
	.section	.nv.callgraph,"",@"SHT_CUDA_CALLGRAPH"
	.align	4
	.sectionentsize	8
	.align		4
        /*0000*/ 	.word	0x00000000
	.align		4
        /*0004*/ 	.word	0xffffffff
	.align		4
        /*0008*/ 	.word	0x00000000
	.align		4
        /*000c*/ 	.word	0xfffffffe
	.align		4
        /*0010*/ 	.word	0x00000000
	.align		4
        /*0014*/ 	.word	0xfffffffd
	.align		4
        /*0018*/ 	.word	0x00000000
	.align		4
        /*001c*/ 	.word	0xfffffffc


//--------------------- .text._Z10matrix_addPfS_S_iilll --------------------------
	.section	.text._Z10matrix_addPfS_S_iilll,"ax",@progbits
	.align	128
        .global         _Z10matrix_addPfS_S_iilll
        .type           _Z10matrix_addPfS_S_iilll,@function
        .size           _Z10matrix_addPfS_S_iilll,(.L_x_1 - _Z10matrix_addPfS_S_iilll)
        .other          _Z10matrix_addPfS_S_iilll,@"STO_CUDA_ENTRY STV_DEFAULT"
_Z10matrix_addPfS_S_iilll:
.text._Z10matrix_addPfS_S_iilll:
[----:B------:R-:W-:Y:S01]  /*0000*/  LDC R1, c[0x0][0x37c] ;  /* 0x0000df00ff017b82 */ /* 0x000fe20000000800 */
[----:B------:R-:W0:Y:S01]  /*0010*/  S2R R11, SR_CTAID.Y ;  /* 0x00000000000b7919 */ /* 0x000e220000002600 */
[----:B------:R-:W1:Y:S01]  /*0020*/  LDCU UR4, c[0x0][0x360] ;  /* 0x00006c00ff0477ac */ /* 0x000e620008000800 */
[----:B------:R-:W0:Y:S01]  /*0030*/  S2R R2, SR_TID.Y ;  /* 0x0000000000027919 */ /* 0x000e220000002200 */
[----:B------:R-:W0:Y:S01]  /*0040*/  LDCU UR5, c[0x0][0x364] ;  /* 0x00006c80ff0577ac */ /* 0x000e220008000800 */
[----:B------:R-:W1:Y:S01]  /*0050*/  S2R R9, SR_CTAID.X ;  /* 0x0000000000097919 */ /* 0x000e620000002500 */
[----:B------:R-:W2:Y:S01]  /*0060*/  LDCU.64 UR6, c[0x0][0x398] ;  /* 0x00007300ff0677ac */ /* 0x000ea20008000a00 */
[----:B------:R-:W1:Y:S01]  /*0070*/  S2R R0, SR_TID.X ;  /* 0x0000000000007919 */ /* 0x000e620000002100 */
[----:B0-----:R-:W-:-:S05]  /*0080*/  IMAD R11, R11, UR5, R2 ;  /* 0x000000050b0b7c24 */ /* 0x001fca000f8e0202 */
[----:B--2---:R-:W-:Y:S01]  /*0090*/  ISETP.GE.AND P0, PT, R11, UR7, PT ;  /* 0x000000070b007c0c */ /* 0x004fe2000bf06270 */
[----:B-1----:R-:W-:-:S05]  /*00a0*/  IMAD R9, R9, UR4, R0 ;  /* 0x0000000409097c24 */ /* 0x002fca000f8e0200 */
[----:B------:R-:W-:-:S13]  /*00b0*/  ISETP.GE.OR P0, PT, R9, UR6, P0 ;  /* 0x0000000609007c0c */ /* 0x000fda0008706670 */
[----:B------:R-:W-:Y:S05]  /*00c0*/  @P0 EXIT ;  /* 0x000000000000094d */ /* 0x000fea0003800000 */
[----:B------:R-:W0:Y:S01]  /*00d0*/  LDC.64 R2, c[0x0][0x380] ;  /* 0x0000e000ff027b82 */ /* 0x000e220000000a00 */
[----:B------:R-:W0:Y:S01]  /*00e0*/  LDCU.128 UR8, c[0x0][0x3a0] ;  /* 0x00007400ff0877ac */ /* 0x000e220008000c00 */
[----:B------:R-:W1:Y:S06]  /*00f0*/  LDCU.64 UR4, c[0x0][0x358] ;  /* 0x00006b00ff0477ac */ /* 0x000e6c0008000a00 */
[----:B------:R-:W2:Y:S01]  /*0100*/  LDC.64 R4, c[0x0][0x388] ;  /* 0x0000e200ff047b82 */ /* 0x000ea20000000a00 */
[----:B------:R-:W3:Y:S07]  /*0110*/  LDCU.64 UR6, c[0x0][0x3b0] ;  /* 0x00007600ff0677ac */ /* 0x000eee0008000a00 */
[----:B------:R-:W3:Y:S01]  /*0120*/  LDC.64 R6, c[0x0][0x390] ;  /* 0x0000e400ff067b82 */ /* 0x000ee20000000a00 */
[----:B0-----:R-:W-:-:S04]  /*0130*/  IMAD.WIDE.U32 R2, R11, UR8, R2 ;  /* 0x000000080b027c25 */ /* 0x001fc8000f8e0002 */
[C---:B------:R-:W-:Y:S02]  /*0140*/  IMAD R3, R11.reuse, UR9, R3 ;  /* 0x000000090b037c24 */ /* 0x040fe4000f8e0203 */
[----:B--2---:R-:W-:-:S04]  /*0150*/  IMAD.WIDE.U32 R4, R11, UR10, R4 ;  /* 0x0000000a0b047c25 */ /* 0x004fc8000f8e0004 */
[----:B------:R-:W-:Y:S02]  /*0160*/  IMAD R5, R11, UR11, R5 ;  /* 0x0000000b0b057c24 */ /* 0x000fe4000f8e0205 */
[----:B------:R-:W-:-:S04]  /*0170*/  IMAD.WIDE R2, R9, 0x4, R2 ;  /* 0x0000000409027825 */ /* 0x000fc800078e0202 */
[----:B------:R-:W-:Y:S02]  /*0180*/  IMAD.WIDE R4, R9, 0x4, R4 ;  /* 0x0000000409047825 */ /* 0x000fe400078e0204 */
[----:B-1----:R-:W2:Y:S04]  /*0190*/  LDG.E R2, desc[UR4][R2.64] ;  /* 0x0000000402027981 */ /* 0x002ea8000c1e1900 */
[----:B------:R-:W2:Y:S01]  /*01a0*/  LDG.E R5, desc[UR4][R4.64] ;  /* 0x0000000404057981 */ /* 0x000ea2000c1e1900 */
[----:B---3--:R-:W-:-:S04]  /*01b0*/  IMAD.WIDE.U32 R6, R11, UR6, R6 ;  /* 0x000000060b067c25 */ /* 0x008fc8000f8e0006 */
[----:B------:R-:W-:Y:S02]  /*01c0*/  IMAD R7, R11, UR7, R7 ;  /* 0x000000070b077c24 */ /* 0x000fe4000f8e0207 */
[----:B------:R-:W-:-:S04]  /*01d0*/  IMAD.WIDE R6, R9, 0x4, R6 ;  /* 0x0000000409067825 */ /* 0x000fc800078e0206 */
[----:B--2---:R-:W-:-:S05]  /*01e0*/  FADD R9, R2, R5 ;  /* 0x0000000502097221 */ /* 0x004fca0000000000 */
[----:B------:R-:W-:Y:S01]  /*01f0*/  STG.E desc[UR4][R6.64], R9 ;  /* 0x0000000906007986 */ /* 0x000fe2000c101904 */
[----:B------:R-:W-:Y:S05]  /*0200*/  EXIT ;  /* 0x000000000000794d */ /* 0x000fea0003800000 */
.L_x_0:
[----:B------:R-:W-:-:S00]  /*0210*/  BRA `(.L_x_0) ;  /* 0xfffffffc00fc7947 */ /* 0x000fc0000383ffff */
[----:B------:R-:W-:-:S00]  /*0220*/  NOP ;  /* 0x0000000000007918 */ /* 0x000fc00000000000 */
        /* <DEDUP_REMOVED lines=13> */
.L_x_1:


//--------------------- .nv.shared.reserved.0     --------------------------
	.section	.nv.shared.reserved.0,"aw",@nobits
	.weak		__nv_reservedSMEM_offset_0_alias
	.size		__nv_reservedSMEM_offset_0_alias, 0, 64
	.other		__nv_reservedSMEM_offset_0_alias,@"STO_CUDA_RESERVED_SHARED STV_DEFAULT"
__nv_reservedSMEM_offset_0_alias:
	.zero		0
	.zero		64


//--------------------- .nv.constant0._Z10matrix_addPfS_S_iilll --------------------------
	.section	.nv.constant0._Z10matrix_addPfS_S_iilll,"a",@progbits
	.sectionflags	@""
	.align	4
.nv.constant0._Z10matrix_addPfS_S_iilll:
	.zero		952


//--------------------- SYMBOLS --------------------------

	.type		.nv.reservedSmem.offset0,@object
	.size		.nv.reservedSmem.offset0,0x4
